//
// Generated by NVIDIA NVVM Compiler
//
// Compiler Build ID: CL-36424714
// Cuda compilation tools, release 13.0, V13.0.88
// Based on NVVM 20.0.0
//

.version 9.0
.target sm_100
.address_size 64

	// .globl	_Z3subPfS_S_

.visible .entry _Z3subPfS_S_(
	.param .u64 .ptr .align 1 _Z3subPfS_S__param_0,
	.param .u64 .ptr .align 1 _Z3subPfS_S__param_1,
	.param .u64 .ptr .align 1 _Z3subPfS_S__param_2
)
.maxntid 1024
{
	.reg .pred 	%p<2>;
	.reg .b32 	%r<5>;
	.reg .b32 	%f<4>;
	.reg .b64 	%rd<11>;

	ld.param.u64 	%rd1, [_Z3subPfS_S__param_0];
	ld.param.u64 	%rd2, [_Z3subPfS_S__param_1];
	ld.param.u64 	%rd3, [_Z3subPfS_S__param_2];
	mov.u32 	%r2, %ctaid.x;
	mov.u32 	%r3, %ntid.x;
	mov.u32 	%r4, %tid.x;
	mad.lo.s32 	%r1, %r2, %r3, %r4;
	setp.gt.s32 	%p1, %r1, 150527;
	@%p1 bra 	$L__BB0_2;
	cvta.to.global.u64 	%rd4, %rd1;
	cvta.to.global.u64 	%rd5, %rd2;
	cvta.to.global.u64 	%rd6, %rd3;
	mul.wide.s32 	%rd7, %r1, 4;
	add.s64 	%rd8, %rd4, %rd7;
	ld.global.nc.f32 	%f1, [%rd8];
	add.s64 	%rd9, %rd5, %rd7;
	ld.global.nc.f32 	%f2, [%rd9];
	sub.f32 	%f3, %f1, %f2;
	add.s64 	%rd10, %rd6, %rd7;
	st.global.f32 	[%rd10], %f3;
$L__BB0_2:
	ret;

}


// ===== COMPILED SASS (sm_100) =====

	.target	sm_100

	.elftype	@"ET_EXEC"


//--------------------- .note.nv.tkinfo           --------------------------
	.section	.note.nv.tkinfo,"",@"SHT_NOTE"
	.sectionflags	@"SHF_NOTE_NV_TKINFO"
	.tkinfo
        /*0018*/ 	.word	0x00000002
        /*0030*/ 	.string	""
        /*0030*/ 	.string	"ptxas"
        /*0030*/ 	.string	"Cuda compilation tools, release 13.0, V13.0.88"
        /*0030*/ 	.string	"Build cuda_13.0.r13.0/compiler.36424714_0"
        /*0030*/ 	.string	"-arch sm_100 -m 64 "



//--------------------- .note.nv.cuinfo           --------------------------
	.section	.note.nv.cuinfo,"",@"SHT_NOTE"
	.sectionflags	@"SHF_NOTE_NV_CUINFO"
        /*0018*/ 	.short	0x0002
        /*001a*/ 	.short	0x0064
        /*001c*/ 	.short	0x0082
	.zero		2


//--------------------- .nv.info                  --------------------------
	.section	.nv.info,"",@"SHT_CUDA_INFO"
	.align	4


	//----- nvinfo : EIATTR_REGCOUNT
	.align		4
        /*0000*/ 	.byte	0x04, 0x2f
        /*0002*/ 	.short	(.L_1 - .L_0)
	.align		4
.L_0:
        /*0004*/ 	.word	index@(_Z3subPfS_S_)
        /*0008*/ 	.word	0x0000000c


	//----- nvinfo : EIATTR_FRAME_SIZE
	.align		4
.L_1:
        /*000c*/ 	.byte	0x04, 0x11
        /*000e*/ 	.short	(.L_3 - .L_2)
	.align		4
.L_2:
        /*0010*/ 	.word	index@(_Z3subPfS_S_)
        /*0014*/ 	.word	0x00000000


	//----- nvinfo : EIATTR_MIN_STACK_SIZE
	.align		4
.L_3:
        /*0018*/ 	.byte	0x04, 0x12
        /*001a*/ 	.short	(.L_5 - .L_4)
	.align		4
.L_4:
        /*001c*/ 	.word	index@(_Z3subPfS_S_)
        /*0020*/ 	.word	0x00000000
.L_5:


//--------------------- .nv.compat                --------------------------
	.section	.nv.compat,"",@"SHT_CUDA_COMPAT_INFO"
	.align	4
        /*0000*/ 	.byte	0x02, 0x09, 0x00, 0x00, 0x02, 0x02, 0x01, 0x00, 0x02, 0x05, 0x05, 0x00, 0x03, 0x07, 0x01, 0x01
        /*0010*/ 	.byte	0x02, 0x03, 0x00, 0x00, 0x02, 0x06, 0x01, 0x00, 0x04, 0x0b, 0x08, 0x00, 0x09, 0x00, 0x00, 0x00
        /*0020*/ 	.byte	0x00, 0x00, 0x00, 0x00


//--------------------- .nv.info._Z3subPfS_S_     --------------------------
	.section	.nv.info._Z3subPfS_S_,"",@"SHT_CUDA_INFO"
	.sectionflags	@""
	.align	4


	//----- nvinfo : EIATTR_CUDA_API_VERSION
	.align		4
        /*0000*/ 	.byte	0x04, 0x37
        /*0002*/ 	.short	(.L_7 - .L_6)
.L_6:
        /*0004*/ 	.word	0x00000082


	//----- nvinfo : EIATTR_KPARAM_INFO
	.align		4
.L_7:
        /*0008*/ 	.byte	0x04, 0x17
        /*000a*/ 	.short	(.L_9 - .L_8)
.L_8:
        /*000c*/ 	.word	0x00000000
        /*0010*/ 	.short	0x0002
        /*0012*/ 	.short	0x0010
        /*0014*/ 	.byte	0x00, 0xf5, 0x21, 0x00


	//----- nvinfo : EIATTR_KPARAM_INFO
	.align		4
.L_9:
        /*0018*/ 	.byte	0x04, 0x17
        /*001a*/ 	.short	(.L_11 - .L_10)
.L_10:
        /*001c*/ 	.word	0x00000000
        /*0020*/ 	.short	0x0001
        /*0022*/ 	.short	0x0008
        /*0024*/ 	.byte	0x00, 0xf5, 0x21, 0x00


	//----- nvinfo : EIATTR_KPARAM_INFO
	.align		4
.L_11:
        /*0028*/ 	.byte	0x04, 0x17
        /*002a*/ 	.short	(.L_13 - .L_12)
.L_12:
        /*002c*/ 	.word	0x00000000
        /*0030*/ 	.short	0x0000
        /*0032*/ 	.short	0x0000
        /*0034*/ 	.byte	0x00, 0xf5, 0x21, 0x00


	//----- nvinfo : EIATTR_SPARSE_MMA_MASK
	.align		4
.L_13:
        /*0038*/ 	.byte	0x03, 0x50
        /*003a*/ 	.short	0x0000


	//----- nvinfo : EIATTR_MAXREG_COUNT
	.align		4
        /*003c*/ 	.byte	0x03, 0x1b
        /*003e*/ 	.short	0x0040


	//----- nvinfo : EIATTR_MERCURY_ISA_VERSION
	.align		4
        /*0040*/ 	.byte	0x03, 0x5f
        /*0042*/ 	.short	0x0101


	//----- nvinfo : EIATTR_VRC_CTA_INIT_COUNT
	.align		4
        /*0044*/ 	.byte	0x02, 0x4a
	.zero		1
	.zero		1


	//----- nvinfo : EIATTR_EXIT_INSTR_OFFSETS
	.align		4
        /*0048*/ 	.byte	0x04, 0x1c
        /*004a*/ 	.short	(.L_15 - .L_14)


	//   ....[0]....
.L_14:
        /*004c*/ 	.word	0x00000060


	//   ....[1]....
        /*0050*/ 	.word	0x00000120


	//----- nvinfo : EIATTR_MAX_THREADS
	.align		4
.L_15:
        /*0054*/ 	.byte	0x04, 0x05
        /*0056*/ 	.short	(.L_17 - .L_16)
.L_16:
        /*0058*/ 	.word	0x00000400
        /*005c*/ 	.word	0x00000001
        /*0060*/ 	.word	0x00000001


	//----- nvinfo : EIATTR_CBANK_PARAM_SIZE
	.align		4
.L_17:
        /*0064*/ 	.byte	0x03, 0x19
        /*0066*/ 	.short	0x0018


	//----- nvinfo : EIATTR_PARAM_CBANK
	.align		4
        /*0068*/ 	.byte	0x04, 0x0a
        /*006a*/ 	.short	(.L_19 - .L_18)
	.align		4
.L_18:
        /*006c*/ 	.word	index@(.nv.constant0._Z3subPfS_S_)
        /*0070*/ 	.short	0x0380
        /*0072*/ 	.short	0x0018


	//----- nvinfo : EIATTR_SW_WAR
	.align		4
.L_19:
        /*0074*/ 	.byte	0x04, 0x36
        /*0076*/ 	.short	(.L_21 - .L_20)
.L_20:
        /*0078*/ 	.word	0x00000008
.L_21:


//--------------------- .nv.callgraph             --------------------------
	.section	.nv.callgraph,"",@"SHT_CUDA_CALLGRAPH"
	.align	4
	.sectionentsize	8
	.align		4
        /*0000*/ 	.word	0x00000000
	.align		4
        /*0004*/ 	.word	0xffffffff
	.align		4
        /*0008*/ 	.word	0x00000000
	.align		4
        /*000c*/ 	.word	0xfffffffe
	.align		4
        /*0010*/ 	.word	0x00000000
	.align		4
        /*0014*/ 	.word	0xfffffffd
	.align		4
        /*0018*/ 	.word	0x00000000
	.align		4
        /*001c*/ 	.word	0xfffffffc


//--------------------- .text._Z3subPfS_S_        --------------------------
	.section	.text._Z3subPfS_S_,"ax",@progbits
	.align	128
        .global         _Z3subPfS_S_
        .type           _Z3subPfS_S_,@function
        .size           _Z3subPfS_S_,(.L_x_1 - _Z3subPfS_S_)
        .other          _Z3subPfS_S_,@"STO_CUDA_ENTRY STV_DEFAULT"
_Z3subPfS_S_:
.text._Z3subPfS_S_:
[----:B------:R-:W-:Y:S01]  /*0000*/  LDC R1, c[0x0][0x37c] ;  /* 0x0000df00ff017b82 */ /* 0x000fe20000000800 */
[----:B------:R-:W0:Y:S07]  /*0010*/  S2R R0, SR_TID.X ;  /* 0x0000000000007919 */ /* 0x000e2e0000002100 */
[----:B------:R-:W0:Y:S08]  /*0020*/  S2UR UR4, SR_CTAID.X ;  /* 0x00000000000479c3 */ /* 0x000e300000002500 */
[----:B------:R-:W0:Y:S02]  /*0030*/  LDC R9, c[0x0][0x360] ;  /* 0x0000d800ff097b82 */ /* 0x000e240000000800 */
[----:B0-----:R-:W-:-:S05]  /*0040*/  IMAD R9, R9, UR4, R0 ;  /* 0x0000000409097c24 */ /* 0x001fca000f8e0200 */
[----:B------:R-:W-:-:S13]  /*0050*/  ISETP.GT.AND P0, PT, R9, 0x24bff, PT ;  /* 0x00024bff0900780c */ /* 0x000fda0003f04270 */
[----:B------:R-:W-:Y:S05]  /*0060*/  @P0 EXIT ;  /* 0x000000000000094d */ /* 0x000fea0003800000 */
[----:B------:R-:W0:Y:S01]  /*0070*/  LDC.64 R2, c[0x0][0x380] ;  /* 0x0000e000ff027b82 */ /* 0x000e220000000a00 */
[----:B------:R-:W1:Y:S07]  /*0080*/  LDCU.64 UR4, c[0x0][0x358] ;  /* 0x00006b00ff0477ac */ /* 0x000e6e0008000a00 */
[----:B------:R-:W2:Y:S08]  /*0090*/  LDC.64 R4, c[0x0][0x388] ;  /* 0x0000e200ff047b82 */ /* 0x000eb00000000a00 */
[----:B------:R-:W3:Y:S01]  /*00a0*/  LDC.64 R6, c[0x0][0x390] ;  /* 0x0000e400ff067b82 */ /* 0x000ee20000000a00 */
[----:B0-----:R-:W-:-:S06]  /*00b0*/  IMAD.WIDE R2, R9, 0x4, R2 ;  /* 0x0000000409027825 */ /* 0x001fcc00078e0202 */
[----:B-1----:R-:W4:Y:S01]  /*00c0*/  LDG.E.CONSTANT R2, desc[UR4][R2.64] ;  /* 0x0000000402027981 */ /* 0x002f22000c1e9900 */
[----:B--2---:R-:W-:-:S06]  /*00d0*/  IMAD.WIDE R4, R9, 0x4, R4 ;  /* 0x0000000409047825 */ /* 0x004fcc00078e0204 */
[----:B------:R-:W4:Y:S01]  /*00e0*/  LDG.E.CONSTANT R5, desc[UR4][R4.64] ;  /* 0x0000000404057981 */ /* 0x000f22000c1e9900 */
[----:B---3--:R-:W-:-:S04]  /*00f0*/  IMAD.WIDE R6, R9, 0x4, R6 ;  /* 0x0000000409067825 */ /* 0x008fc800078e0206 */
[----:B----4-:R-:W-:-:S05]  /*0100*/  FADD R9, R2, -R5 ;  /* 0x8000000502097221 */ /* 0x010fca0000000000 */
[----:B------:R-:W-:Y:S01]  /*0110*/  STG.E desc[UR4][R6.64], R9 ;  /* 0x0000000906007986 */ /* 0x000fe2000c101904 */
[----:B------:R-:W-:Y:S05]  /*0120*/  EXIT ;  /* 0x000000000000794d */ /* 0x000fea0003800000 */
.L_x_0:
[----:B------:R-:W-:-:S00]  /*0130*/  BRA `(.L_x_0) ;  /* 0xfffffffc00fc7947 */ /* 0x000fc0000383ffff */
[----:B------:R-:W-:-:S00]  /*0140*/  NOP ;  /* 0x0000000000007918 */ /* 0x000fc00000000000 */
        /* <DEDUP_REMOVED lines=11> */
.L_x_1:


//--------------------- .nv.shared.reserved.0     --------------------------
	.section	.nv.shared.reserved.0,"aw",@nobits
	.weak		__nv_reservedSMEM_offset_0_alias
	.size		__nv_reservedSMEM_offset_0_alias, 0, 64
	.other		__nv_reservedSMEM_offset_0_alias,@"STO_CUDA_RESERVED_SHARED STV_DEFAULT"
__nv_reservedSMEM_offset_0_alias:
	.zero		0
	.zero		64


//--------------------- .nv.constant0._Z3subPfS_S_ --------------------------
	.section	.nv.constant0._Z3subPfS_S_,"a",@progbits
	.sectionflags	@""
	.align	4
.nv.constant0._Z3subPfS_S_:
	.zero		920


//--------------------- SYMBOLS --------------------------

	.type		.nv.reservedSmem.offset0,@object
	.size		.nv.reservedSmem.offset0,0x4
